	.headerflags	@"EF_CUDA_TEXMODE_UNIFIED EF_CUDA_64BIT_ADDRESS EF_CUDA_ACCELERATORS EF_CUDA_SM90 EF_CUDA_VIRTUAL_SM(EF_CUDA_SM90)"
	.elftype	@"ET_EXEC"


//--------------------- .nv.info                  --------------------------
	.section	.nv.info,"",@"SHT_CUDA_INFO"
	.align	4


	//----- nvinfo : EIATTR_REGCOUNT
	.align		4
        /*0000*/ 	.byte	0x04, 0x2f
        /*0002*/ 	.short	(.L_3 - .L_2)
	.align		4
.L_2:
        /*0004*/ 	.word	index@(triton_poi_fused__native_batch_norm_legit_no_training_silu_46)
        /*0008*/ 	.word	0x0000001a


	//----- nvinfo : EIATTR_MIN_STACK_SIZE
	.align		4
.L_3:
        /*000c*/ 	.byte	0x04, 0x12
        /*000e*/ 	.short	(.L_5 - .L_4)
	.align		4
.L_4:
        /*0010*/ 	.word	index@(triton_poi_fused__native_batch_norm_legit_no_training_silu_46)
        /*0014*/ 	.word	0x00000000


	//----- nvinfo : EIATTR_FRAME_SIZE
	.align		4
.L_5:
        /*0018*/ 	.byte	0x04, 0x11
        /*001a*/ 	.short	(.L_7 - .L_6)
	.align		4
.L_6:
        /*001c*/ 	.word	index@(triton_poi_fused__native_batch_norm_legit_no_training_silu_46)
        /*0020*/ 	.word	0x00000000


	//----- nvinfo : EIATTR_MIN_STACK_SIZE
	.align		4
.L_7:
        /*0024*/ 	.byte	0x04, 0x12
        /*0026*/ 	.short	(.L_9 - .L_8)
	.align		4
.L_8:
        /*0028*/ 	.word	index@(triton_poi_fused__native_batch_norm_legit_no_training_silu_46)
        /*002c*/ 	.word	0x00000000
.L_9:


//--------------------- .nv.info.triton_poi_fused__native_batch_norm_legit_no_training_silu_46 --------------------------
	.section	.nv.info.triton_poi_fused__native_batch_norm_legit_no_training_silu_46,"",@"SHT_CUDA_INFO"
	.sectionflags	@""
	.align	4


	//----- nvinfo : EIATTR_CUDA_API_VERSION
	.align		4
        /*0000*/ 	.byte	0x04, 0x37
        /*0002*/ 	.short	(.L_11 - .L_10)
.L_10:
        /*0004*/ 	.word	0x0000007c


	//----- nvinfo : EIATTR_KPARAM_INFO
	.align		4
.L_11:
        /*0008*/ 	.byte	0x04, 0x17
        /*000a*/ 	.short	(.L_13 - .L_12)
.L_12:
        /*000c*/ 	.word	0x00000000
        /*0010*/ 	.short	0x0007
        /*0012*/ 	.short	0x0034
        /*0014*/ 	.byte	0x00, 0xf0, 0x11, 0x00


	//----- nvinfo : EIATTR_KPARAM_INFO
	.align		4
.L_13:
        /*0018*/ 	.byte	0x04, 0x17
        /*001a*/ 	.short	(.L_15 - .L_14)
.L_14:
        /*001c*/ 	.word	0x00000000
        /*0020*/ 	.short	0x0006
        /*0022*/ 	.short	0x0030
        /*0024*/ 	.byte	0x00, 0xf0, 0x11, 0x00


	//----- nvinfo : EIATTR_KPARAM_INFO
	.align		4
.L_15:
        /*0028*/ 	.byte	0x04, 0x17
        /*002a*/ 	.short	(.L_17 - .L_16)
.L_16:
        /*002c*/ 	.word	0x00000000
        /*0030*/ 	.short	0x0005
        /*0032*/ 	.short	0x0028
        /*0034*/ 	.byte	0x00, 0xf4, 0x21, 0x00


	//----- nvinfo : EIATTR_KPARAM_INFO
	.align		4
.L_17:
        /*0038*/ 	.byte	0x04, 0x17
        /*003a*/ 	.short	(.L_19 - .L_18)
.L_18:
        /*003c*/ 	.word	0x00000000
        /*0040*/ 	.short	0x0004
        /*0042*/ 	.short	0x0020
        /*0044*/ 	.byte	0x00, 0xf4, 0x21, 0x00


	//----- nvinfo : EIATTR_KPARAM_INFO
	.align		4
.L_19:
        /*0048*/ 	.byte	0x04, 0x17
        /*004a*/ 	.short	(.L_21 - .L_20)
.L_20:
        /*004c*/ 	.word	0x00000000
        /*0050*/ 	.short	0x0003
        /*0052*/ 	.short	0x0018
        /*0054*/ 	.byte	0x00, 0xf4, 0x21, 0x00


	//----- nvinfo : EIATTR_KPARAM_INFO
	.align		4
.L_21:
        /*0058*/ 	.byte	0x04, 0x17
        /*005a*/ 	.short	(.L_23 - .L_22)
.L_22:
        /*005c*/ 	.word	0x00000000
        /*0060*/ 	.short	0x0002
        /*0062*/ 	.short	0x0010
        /*0064*/ 	.byte	0x00, 0xf4, 0x21, 0x00


	//----- nvinfo : EIATTR_KPARAM_INFO
	.align		4
.L_23:
        /*0068*/ 	.byte	0x04, 0x17
        /*006a*/ 	.short	(.L_25 - .L_24)
.L_24:
        /*006c*/ 	.word	0x00000000
        /*0070*/ 	.short	0x0001
        /*0072*/ 	.short	0x0008
        /*0074*/ 	.byte	0x00, 0xf4, 0x21, 0x00


	//----- nvinfo : EIATTR_KPARAM_INFO
	.align		4
.L_25:
        /*0078*/ 	.byte	0x04, 0x17
        /*007a*/ 	.short	(.L_27 - .L_26)
.L_26:
        /*007c*/ 	.word	0x00000000
        /*0080*/ 	.short	0x0000
        /*0082*/ 	.short	0x0000
        /*0084*/ 	.byte	0x00, 0xf4, 0x21, 0x00


	//----- nvinfo : EIATTR_SPARSE_MMA_MASK
	.align		4
.L_27:
        /*0088*/ 	.byte	0x03, 0x50
        /*008a*/ 	.short	0x0000


	//----- nvinfo : EIATTR_MAXREG_COUNT
	.align		4
        /*008c*/ 	.byte	0x03, 0x1b
        /*008e*/ 	.short	0x00ff


	//----- nvinfo : EIATTR_EXIT_INSTR_OFFSETS
	.align		4
        /*0090*/ 	.byte	0x04, 0x1c
        /*0092*/ 	.short	(.L_29 - .L_28)


	//   ....[0]....
.L_28:
        /*0094*/ 	.word	0x000006c0


	//   ....[1]....
        /*0098*/ 	.word	0x00000710


	//----- nvinfo : EIATTR_REQNTID
	.align		4
.L_29:
        /*009c*/ 	.byte	0x04, 0x10
        /*009e*/ 	.short	(.L_31 - .L_30)
.L_30:
        /*00a0*/ 	.word	0x00000080
        /*00a4*/ 	.word	0x00000001
        /*00a8*/ 	.word	0x00000001


	//----- nvinfo : EIATTR_CBANK_PARAM_SIZE
	.align		4
.L_31:
        /*00ac*/ 	.byte	0x03, 0x19
        /*00ae*/ 	.short	0x0038


	//----- nvinfo : EIATTR_PARAM_CBANK
	.align		4
        /*00b0*/ 	.byte	0x04, 0x0a
        /*00b2*/ 	.short	(.L_33 - .L_32)
	.align		4
.L_32:
        /*00b4*/ 	.word	index@(.nv.constant0.triton_poi_fused__native_batch_norm_legit_no_training_silu_46)
        /*00b8*/ 	.short	0x0210
        /*00ba*/ 	.short	0x0038


	//----- nvinfo : EIATTR_SW_WAR
	.align		4
.L_33:
        /*00bc*/ 	.byte	0x04, 0x36
        /*00be*/ 	.short	(.L_35 - .L_34)
.L_34:
        /*00c0*/ 	.word	0x00000008
.L_35:


//--------------------- .nv.callgraph             --------------------------
	.section	.nv.callgraph,"",@"SHT_CUDA_CALLGRAPH"
	.align	4
	.sectionentsize	8
	.align		4
        /*0000*/ 	.word	0x00000000
	.align		4
        /*0004*/ 	.word	0xffffffff
	.align		4
        /*0008*/ 	.word	0x00000000
	.align		4
        /*000c*/ 	.word	0xfffffffe
	.align		4
        /*0010*/ 	.word	0x00000000
	.align		4
        /*0014*/ 	.word	0xfffffffd
	.align		4
        /*0018*/ 	.word	0x00000000
	.align		4
        /*001c*/ 	.word	0xfffffffc


//--------------------- .nv.constant4             --------------------------
	.section	.nv.constant4,"a",@progbits
	.align	8
	.align		8
.nv.constant4:
        /*0000*/ 	.dword	_$_str
	.align		8
        /*0008*/ 	.dword	_$_str_$_2


//--------------------- .text.triton_poi_fused__native_batch_norm_legit_no_training_silu_46 --------------------------
	.section	.text.triton_poi_fused__native_batch_norm_legit_no_training_silu_46,"ax",@progbits
	.sectionflags	@"SHF_BARRIERS=1"
	.align	128
        .global         triton_poi_fused__native_batch_norm_legit_no_training_silu_46
        .type           triton_poi_fused__native_batch_norm_legit_no_training_silu_46,@function
        .size           triton_poi_fused__native_batch_norm_legit_no_training_silu_46,(.L_x_1 - triton_poi_fused__native_batch_norm_legit_no_training_silu_46)
        .other          triton_poi_fused__native_batch_norm_legit_no_training_silu_46,@"STO_CUDA_ENTRY STV_DEFAULT"
triton_poi_fused__native_batch_norm_legit_no_training_silu_46:
.text.triton_poi_fused__native_batch_norm_legit_no_training_silu_46:
[----:B------:R-:W0:Y:S01]  /*0000*/  LDC R1, c[0x0][0x28] ;  /* 0x00000a00ff017b82 */ /* 0x000e220000000800 */
[----:B------:R-:W1:Y:S07]  /*0010*/  S2R R10, SR_TID.X ;  /* 0x00000000000a7919 */ /* 0x000e6e0000002100 */
[----:B------:R-:W2:Y:S01]  /*0020*/  LDC.64 R2, c[0x0][0x220] ;  /* 0x00008800ff027b82 */ /* 0x000ea20000000a00 */
[----:B------:R-:W-:Y:S01]  /*0030*/  CS2R R6, SRZ ;  /* 0x0000000000067805 */ /* 0x000fe2000001ff00 */
[----:B------:R-:W-:Y:S01]  /*0040*/  ULDC.64 UR6, c[0x0][0x208] ;  /* 0x0000820000067ab9 */ /* 0x000fe20000000a00 */
[----:B------:R-:W3:Y:S01]  /*0050*/  S2R R0, SR_CTAID.X ;  /* 0x0000000000007919 */ /* 0x000ee20000002500 */
[----:B------:R-:W4:Y:S04]  /*0060*/  S2R R8, SR_CTAID.Y ;  /* 0x0000000000087919 */ /* 0x000f280000002600 */
[----:B------:R-:W5:Y:S08]  /*0070*/  LDC.64 R16, c[0x0][0x210] ;  /* 0x00008400ff107b82 */ /* 0x000f700000000a00 */
[----:B------:R-:W5:Y:S08]  /*0080*/  LDC.64 R20, c[0x0][0x218] ;  /* 0x00008600ff147b82 */ /* 0x000f700000000a00 */
[----:B------:R-:W5:Y:S01]  /*0090*/  LDC.64 R14, c[0x0][0x230] ;  /* 0x00008c00ff0e7b82 */ /* 0x000f620000000a00 */
[----:B-1----:R-:W-:-:S07]  /*00a0*/  SHF.L.U32 R9, R10, 0x1, RZ ;  /* 0x000000010a097819 */ /* 0x002fce00000006ff */
[----:B------:R-:W1:Y:S01]  /*00b0*/  LDC.64 R12, c[0x0][0x228] ;  /* 0x00008a00ff0c7b82 */ /* 0x000e620000000a00 */
[----:B------:R-:W-:-:S04]  /*00c0*/  LOP3.LUT R9, R9, 0xfe, RZ, 0xc0, !PT ;  /* 0x000000fe09097812 */ /* 0x000fc800078ec0ff */
[----:B---3--:R-:W-:-:S04]  /*00d0*/  PRMT R11, R9, 0x6540, R0 ;  /* 0x00006540090b7816 */ /* 0x008fc80000000000 */
[C---:B------:R-:W-:Y:S01]  /*00e0*/  ISETP.GE.AND P2, PT, R11.reuse, 0x400, PT ;  /* 0x000004000b00780c */ /* 0x040fe20003f46270 */
[----:B--2---:R-:W-:-:S12]  /*00f0*/  IMAD.WIDE R2, R11, 0x4, R2 ;  /* 0x000000040b027825 */ /* 0x004fd800078e0202 */
[----:B------:R2:W3:Y:S01]  /*0100*/  @!P2 LDG.E.EL.64 R6, desc[UR6][R2.64] ;  /* 0x000000060206a981 */ /* 0x0004e2000c2e1b00 */
[C---:B----4-:R-:W-:Y:S01]  /*0110*/  ISETP.GE.AND P0, PT, R8.reuse, 0x10, PT ;  /* 0x000000100800780c */ /* 0x050fe20003f06270 */
[C---:B0----5:R-:W-:Y:S01]  /*0120*/  IMAD.WIDE R20, R11.reuse, 0x4, R20 ;  /* 0x000000040b147825 */ /* 0x061fe200078e0214 */
[----:B------:R-:W-:Y:S02]  /*0130*/  LEA R5, R8, R11, 0xa ;  /* 0x0000000b08057211 */ /* 0x000fe400078e50ff */
[C---:B------:R-:W-:Y:S01]  /*0140*/  ISETP.LT.AND P1, PT, R11.reuse, 0x400, !P0 ;  /* 0x000004000b00780c */ /* 0x040fe20004721270 */
[----:B------:R-:W-:-:S04]  /*0150*/  IMAD.WIDE R22, R11, 0x4, R14 ;  /* 0x000000040b167825 */ /* 0x000fc800078e020e */
[----:B------:R-:W-:Y:S01]  /*0160*/  IMAD.WIDE R16, R5, 0x4, R16 ;  /* 0x0000000405107825 */ /* 0x000fe200078e0210 */
[----:B------:R-:W-:Y:S02]  /*0170*/  CS2R R4, SRZ ;  /* 0x0000000000047805 */ /* 0x000fe4000001ff00 */
[----:B--2---:R-:W-:Y:S02]  /*0180*/  CS2R R2, SRZ ;  /* 0x0000000000027805 */ /* 0x004fe4000001ff00 */
[----:B------:R-:W-:Y:S02]  /*0190*/  CS2R R14, SRZ ;  /* 0x00000000000e7805 */ /* 0x000fe4000001ff00 */
[----:B------:R-:W-:Y:S01]  /*01a0*/  CS2R R18, SRZ ;  /* 0x0000000000127805 */ /* 0x000fe2000001ff00 */
[----:B-1----:R-:W-:Y:S01]  /*01b0*/  IMAD.WIDE R12, R11, 0x4, R12 ;  /* 0x000000040b0c7825 */ /* 0x002fe200078e020c */
[----:B------:R0:W2:Y:S04]  /*01c0*/  @!P2 LDG.E.EL.64 R4, desc[UR6][R20.64] ;  /* 0x000000061404a981 */ /* 0x0000a8000c2e1b00 */
[----:B------:R-:W2:Y:S04]  /*01d0*/  @P1 LDG.E.EL.64 R2, desc[UR6][R16.64] ;  /* 0x0000000610021981 */ /* 0x000ea8000c2e1b00 */
[----:B------:R1:W4:Y:S04]  /*01e0*/  @!P2 LDG.E.EL.64 R14, desc[UR6][R12.64] ;  /* 0x000000060c0ea981 */ /* 0x000328000c2e1b00 */
[----:B------:R-:W4:Y:S01]  /*01f0*/  @!P2 LDG.E.EL.64 R18, desc[UR6][R22.64] ;  /* 0x000000061612a981 */ /* 0x000f22000c2e1b00 */
[----:B------:R-:W5:Y:S01]  /*0200*/  S2UR UR5, SR_CgaCtaId ;  /* 0x00000000000579c3 */ /* 0x000f620000008800 */
[----:B------:R-:W-:-:S02]  /*0210*/  UMOV UR4, 0x400 ;  /* 0x0000040000047882 */ /* 0x000fc40000000000 */
[----:B-----5:R-:W-:-:S06]  /*0220*/  UPRMT UR4, UR5, 0x654, UR4 ;  /* 0x0000065405047896 */ /* 0x020fcc0008000004 */
[----:B------:R-:W-:Y:S01]  /*0230*/  LEA R9, R9, UR4, 0x2 ;  /* 0x0000000409097c11 */ /* 0x000fe2000f8e10ff */
[----:B---3--:R-:W-:Y:S01]  /*0240*/  FADD R6, R6, 0.0010000000474974513054 ;  /* 0x3a83126f06067421 */ /* 0x008fe20000000000 */
[----:B------:R-:W-:-:S03]  /*0250*/  FADD R7, R7, 0.0010000000474974513054 ;  /* 0x3a83126f07077421 */ /* 0x000fc60000000000 */
[----:B------:R3:W5:Y:S08]  /*0260*/  MUFU.SQRT R11, R6 ;  /* 0x00000006000b7308 */ /* 0x0007700000002000 */
[----:B0-----:R-:W0:Y:S01]  /*0270*/  MUFU.SQRT R20, R7 ;  /* 0x0000000700147308 */ /* 0x001e220000002000 */
[----:B---3--:R-:W-:Y:S01]  /*0280*/  HFMA2.MMA R6, -RZ, RZ, 1.625, 0 ;  /* 0x3e800000ff067435 */ /* 0x008fe200000001ff */
[----:B-----5:R-:W-:-:S02]  /*0290*/  FSETP.GT.AND P1, PT, R11, 8.50705917302346158658e+37, PT ;  /* 0x7e8000000b00780b */ /* 0x020fc40003f24000 */
[----:B------:R-:W-:Y:S01]  /*02a0*/  FSETP.GEU.AND P3, PT, R11, 1.175494350822287508e-38, PT ;  /* 0x008000000b00780b */ /* 0x000fe20003f6e000 */
[----:B--2---:R-:W-:-:S06]  /*02b0*/  FADD R2, -R4, R2 ;  /* 0x0000000204027221 */ /* 0x004fcc0000000100 */
[----:B-1----:R-:W-:Y:S01]  /*02c0*/  FSEL R12, R6, 1, P1 ;  /* 0x3f800000060c7808 */ /* 0x002fe20000800000 */
[----:B------:R-:W-:Y:S01]  /*02d0*/  FADD R3, -R5, R3 ;  /* 0x0000000305037221 */ /* 0x000fe20000000100 */
[C---:B0-----:R-:W-:Y:S02]  /*02e0*/  FSETP.GT.AND P2, PT, R20.reuse, 8.50705917302346158658e+37, PT ;  /* 0x7e8000001400780b */ /* 0x041fe40003f44000 */
[----:B------:R-:W-:Y:S02]  /*02f0*/  FSETP.GEU.AND P4, PT, R20, 1.175494350822287508e-38, PT ;  /* 0x008000001400780b */ /* 0x000fe40003f8e000 */
[----:B------:R-:W-:Y:S01]  /*0300*/  FSEL R13, R6, 1, P2 ;  /* 0x3f800000060d7808 */ /* 0x000fe20001000000 */
[----:B------:R-:W-:Y:S01]  /*0310*/  @P1 FMUL R11, R11, 0.25 ;  /* 0x3e8000000b0b1820 */ /* 0x000fe20000400000 */
[----:B------:R-:W-:-:S03]  /*0320*/  @!P3 FMUL R12, R12, 16777216 ;  /* 0x4b8000000c0cb820 */ /* 0x000fc60000400000 */
[----:B------:R-:W-:-:S04]  /*0330*/  @!P3 FMUL R11, R11, 16777216 ;  /* 0x4b8000000b0bb820 */ /* 0x000fc80000400000 */
[----:B------:R-:W-:Y:S02]  /*0340*/  @P2 FMUL R20, R20, 0.25 ;  /* 0x3e80000014142820 */ /* 0x000fe40000400000 */
[----:B------:R-:W0:Y:S01]  /*0350*/  MUFU.RCP R11, R11 ;  /* 0x0000000b000b7308 */ /* 0x000e220000001000 */
[----:B------:R-:W-:Y:S01]  /*0360*/  @!P4 FMUL R13, R13, 16777216 ;  /* 0x4b8000000d0dc820 */ /* 0x000fe20000400000 */
[----:B------:R-:W-:-:S06]  /*0370*/  @!P4 FMUL R20, R20, 16777216 ;  /* 0x4b8000001414c820 */ /* 0x000fcc0000400000 */
[----:B------:R-:W1:Y:S01]  /*0380*/  MUFU.RCP R20, R20 ;  /* 0x0000001400147308 */ /* 0x000e620000001000 */
[----:B0-----:R-:W-:-:S04]  /*0390*/  FMUL R7, R11, R12 ;  /* 0x0000000c0b077220 */ /* 0x001fc80000400000 */
[----:B------:R-:W-:Y:S01]  /*03a0*/  FMUL R7, R2, R7 ;  /* 0x0000000702077220 */ /* 0x000fe20000400000 */
[----:B-1----:R-:W-:-:S03]  /*03b0*/  FMUL R4, R20, R13 ;  /* 0x0000000d14047220 */ /* 0x002fc60000400000 */
[----:B----4-:R-:W-:Y:S01]  /*03c0*/  FFMA R7, R7, R14, R18 ;  /* 0x0000000e07077223 */ /* 0x010fe20000000012 */
[----:B------:R-:W-:-:S03]  /*03d0*/  FMUL R4, R3, R4 ;  /* 0x0000000403047220 */ /* 0x000fc60000400000 */
[----:B------:R-:W-:Y:S01]  /*03e0*/  FADD R2, RZ, -R7 ;  /* 0x80000007ff027221 */ /* 0x000fe20000000000 */
[----:B------:R-:W-:-:S03]  /*03f0*/  FFMA R4, R4, R15, R19 ;  /* 0x0000000f04047223 */ /* 0x000fc60000000013 */
[----:B------:R-:W-:Y:S01]  /*0400*/  FMUL R2, R2, 1.4426950216293334961 ;  /* 0x3fb8aa3b02027820 */ /* 0x000fe20000400000 */
[----:B------:R-:W-:-:S04]  /*0410*/  FADD R3, RZ, -R4 ;  /* 0x80000004ff037221 */ /* 0x000fc80000000000 */
[----:B------:R-:W-:Y:S01]  /*0420*/  FSETP.GEU.AND P1, PT, R2, -126, PT ;  /* 0xc2fc00000200780b */ /* 0x000fe20003f2e000 */
[----:B------:R-:W-:-:S05]  /*0430*/  FMUL R5, R3, 1.4426950216293334961 ;  /* 0x3fb8aa3b03057820 */ /* 0x000fca0000400000 */
[----:B------:R-:W-:-:S07]  /*0440*/  FSETP.GEU.AND P2, PT, R5, -126, PT ;  /* 0xc2fc00000500780b */ /* 0x000fce0003f4e000 */
[----:B------:R-:W-:-:S04]  /*0450*/  @!P1 FMUL R2, R2, 0.5 ;  /* 0x3f00000002029820 */ /* 0x000fc80000400000 */
[----:B------:R-:W0:Y:S02]  /*0460*/  MUFU.EX2 R3, R2 ;  /* 0x0000000200037308 */ /* 0x000e240000000800 */
[----:B------:R-:W-:-:S06]  /*0470*/  @!P2 FMUL R5, R5, 0.5 ;  /* 0x3f0000000505a820 */ /* 0x000fcc0000400000 */
[----:B------:R1:W2:Y:S01]  /*0480*/  MUFU.EX2 R11, R5 ;  /* 0x00000005000b7308 */ /* 0x0002a20000000800 */
[----:B0-----:R-:W-:Y:S01]  /*0490*/  @!P1 FMUL R3, R3, R3 ;  /* 0x0000000303039220 */ /* 0x001fe20000400000 */
[----:B-1----:R-:W-:-:S03]  /*04a0*/  LOP3.LUT R5, R10, 0x7f, RZ, 0xc0, !PT ;  /* 0x0000007f0a057812 */ /* 0x002fc600078ec0ff */
[----:B------:R-:W-:Y:S01]  /*04b0*/  FADD R3, R3, 1 ;  /* 0x3f80000003037421 */ /* 0x000fe20000000000 */
[----:B------:R-:W-:Y:S01]  /*04c0*/  LEA R10, R5, UR4, 0x2 ;  /* 0x00000004050a7c11 */ /* 0x000fe2000f8e10ff */
[----:B--2---:R-:W-:-:S03]  /*04d0*/  @!P2 FMUL R11, R11, R11 ;  /* 0x0000000b0b0ba220 */ /* 0x004fc60000400000 */
[----:B------:R-:W-:Y:S02]  /*04e0*/  FSETP.GT.AND P1, PT, R3, 8.50705917302346158658e+37, PT ;  /* 0x7e8000000300780b */ /* 0x000fe40003f24000 */
[----:B------:R-:W-:Y:S01]  /*04f0*/  PRMT R0, R5, 0x6540, R0 ;  /* 0x0000654005007816 */ /* 0x000fe20000000000 */
[----:B------:R-:W-:Y:S01]  /*0500*/  FADD R11, R11, 1 ;  /* 0x3f8000000b0b7421 */ /* 0x000fe20000000000 */
[----:B------:R-:W-:-:S04]  /*0510*/  FSEL R2, R6, 1, P1 ;  /* 0x3f80000006027808 */ /* 0x000fc80000800000 */
[----:B------:R-:W-:-:S04]  /*0520*/  FSETP.GT.AND P2, PT, R11, 8.50705917302346158658e+37, PT ;  /* 0x7e8000000b00780b */ /* 0x000fc80003f44000 */
[----:B------:R-:W-:Y:S01]  /*0530*/  FSEL R6, R6, 1, P2 ;  /* 0x3f80000006067808 */ /* 0x000fe20001000000 */
[----:B------:R-:W-:Y:S01]  /*0540*/  @P1 FMUL R3, R3, 0.25 ;  /* 0x3e80000003031820 */ /* 0x000fe20000400000 */
[----:B------:R-:W-:-:S05]  /*0550*/  ISETP.LT.AND P1, PT, R0, 0x400, !P0 ;  /* 0x000004000000780c */ /* 0x000fca0004721270 */
[----:B------:R-:W0:Y:S02]  /*0560*/  MUFU.RCP R3, R3 ;  /* 0x0000000300037308 */ /* 0x000e240000001000 */
[----:B------:R-:W-:-:S06]  /*0570*/  @P2 FMUL R11, R11, 0.25 ;  /* 0x3e8000000b0b2820 */ /* 0x000fcc0000400000 */
[----:B------:R-:W1:Y:S01]  /*0580*/  MUFU.RCP R11, R11 ;  /* 0x0000000b000b7308 */ /* 0x000e620000001000 */
[----:B0-----:R-:W-:-:S04]  /*0590*/  FMUL R2, R3, R2 ;  /* 0x0000000203027220 */ /* 0x001fc80000400000 */
[----:B------:R-:W-:Y:S01]  /*05a0*/  FMUL R12, R7, R2 ;  /* 0x00000002070c7220 */ /* 0x000fe20000400000 */
[----:B------:R-:W-:Y:S01]  /*05b0*/  SHF.R.S32.HI R7, RZ, 0x1f, R8 ;  /* 0x0000001fff077819 */ /* 0x000fe20000011408 */
[----:B------:R-:W0:Y:S01]  /*05c0*/  LDC.64 R2, c[0x0][0x238] ;  /* 0x00008e00ff027b82 */ /* 0x000e220000000a00 */
[----:B-1----:R-:W-:Y:S02]  /*05d0*/  FMUL R13, R11, R6 ;  /* 0x000000060b0d7220 */ /* 0x002fe40000400000 */
[----:B------:R-:W-:Y:S02]  /*05e0*/  LEA.HI R7, R7, R8, RZ, 0x2 ;  /* 0x0000000807077211 */ /* 0x000fe400078f10ff */
[----:B------:R-:W-:Y:S01]  /*05f0*/  LOP3.LUT R6, R0, 0x80, RZ, 0xfc, !PT ;  /* 0x0000008000067812 */ /* 0x000fe200078efcff */
[----:B------:R-:W-:Y:S01]  /*0600*/  FMUL R13, R4, R13 ;  /* 0x0000000d040d7220 */ /* 0x000fe20000400000 */
[C---:B------:R-:W-:Y:S02]  /*0610*/  SHF.L.U32 R4, R7.reuse, 0xa, RZ ;  /* 0x0000000a07047819 */ /* 0x040fe400000006ff */
[----:B------:R-:W-:-:S02]  /*0620*/  LOP3.LUT R7, R7, 0xfffffffc, RZ, 0xc0, !PT ;  /* 0xfffffffc07077812 */ /* 0x000fc400078ec0ff */
[----:B------:R-:W-:Y:S01]  /*0630*/  STS.64 [R9], R12 ;  /* 0x0000000c09007388 */ /* 0x000fe20000000a00 */
[----:B------:R-:W-:Y:S01]  /*0640*/  LOP3.LUT R4, R4, 0xfffff000, RZ, 0xc0, !PT ;  /* 0xfffff00004047812 */ /* 0x000fe200078ec0ff */
[----:B------:R-:W-:Y:S03]  /*0650*/  BAR.SYNC.DEFER_BLOCKING 0x0 ;  /* 0x0000000000007b1d */ /* 0x000fe60000010000 */
[----:B------:R-:W-:Y:S02]  /*0660*/  IADD3 R7, R4, R8, -R7 ;  /* 0x0000000804077210 */ /* 0x000fe40007ffe807 */
[----:B------:R-:W-:Y:S02]  /*0670*/  ISETP.LT.AND P0, PT, R6, 0x400, !P0 ;  /* 0x000004000600780c */ /* 0x000fe40004701270 */
[----:B------:R-:W-:-:S05]  /*0680*/  LEA R5, R0, R7, 0x2 ;  /* 0x0000000700057211 */ /* 0x000fca00078e10ff */
[----:B0-----:R-:W-:Y:S01]  /*0690*/  IMAD.WIDE R4, R5, 0x4, R2 ;  /* 0x0000000405047825 */ /* 0x001fe200078e0202 */
[----:B------:R-:W0:Y:S04]  /*06a0*/  LDS R11, [R10] ;  /* 0x000000000a0b7984 */ /* 0x000e280000000800 */
[----:B0-----:R0:W-:Y:S02]  /*06b0*/  @P1 STG.E desc[UR6][R4.64], R11 ;  /* 0x0000000b04001986 */ /* 0x0011e4000c101906 */
[----:B0-----:R-:W-:Y:S05]  /*06c0*/  @!P0 EXIT ;  /* 0x000000000000894d */ /* 0x001fea0003800000 */
[----:B0-----:R-:W0:Y:S01]  /*06d0*/  LDS R5, [R10+0x200] ;  /* 0x000200000a057984 */ /* 0x001e220000000800 */
[----:B------:R-:W-:-:S05]  /*06e0*/  LEA R7, R6, R7, 0x2 ;  /* 0x0000000706077211 */ /* 0x000fca00078e10ff */
[----:B------:R-:W-:-:S05]  /*06f0*/  IMAD.WIDE R2, R7, 0x4, R2 ;  /* 0x0000000407027825 */ /* 0x000fca00078e0202 */
[----:B0-----:R-:W-:Y:S01]  /*0700*/  STG.E desc[UR6][R2.64], R5 ;  /* 0x0000000502007986 */ /* 0x001fe2000c101906 */
[----:B------:R-:W-:Y:S05]  /*0710*/  EXIT ;  /* 0x000000000000794d */ /* 0x000fea0003800000 */
.L_x_0:
[----:B------:R-:W-:-:S00]  /*0720*/  BRA `(.L_x_0) ;  /* 0xfffffffc00fc7947 */ /* 0x000fc0000383ffff */
[----:B------:R-:W-:-:S00]  /*0730*/  NOP ;  /* 0x0000000000007918 */ /* 0x000fc00000000000 */
        /* <DEDUP_REMOVED lines=12> */
.L_x_1:


//--------------------- .nv.global.init           --------------------------
	.section	.nv.global.init,"aw",@progbits
.nv.global.init:
	.type		_$_str,@object
	.size		_$_str,(_$_str_$_2 - _$_str)
_$_str:
        /*0000*/ 	.byte	0x5f, 0x5f, 0x43, 0x55, 0x44, 0x41, 0x5f, 0x46, 0x54, 0x5a, 0x00
	.type		_$_str_$_2,@object
	.size		_$_str_$_2,(.L_1 - _$_str_$_2)
_$_str_$_2:
        /*000b*/ 	.byte	0x5f, 0x5f, 0x43, 0x55, 0x44, 0x41, 0x5f, 0x50, 0x52, 0x45, 0x43, 0x5f, 0x53, 0x51, 0x52, 0x54
        /*001b*/ 	.byte	0x00
.L_1:


//--------------------- .nv.shared.triton_poi_fused__native_batch_norm_legit_no_training_silu_46 --------------------------
	.section	.nv.shared.triton_poi_fused__native_batch_norm_legit_no_training_silu_46,"aw",@nobits
	.sectionflags	@""
	.align	16
	.zero		1024


//--------------------- .nv.constant0.triton_poi_fused__native_batch_norm_legit_no_training_silu_46 --------------------------
	.section	.nv.constant0.triton_poi_fused__native_batch_norm_legit_no_training_silu_46,"a",@progbits
	.sectionflags	@""
	.align	4
.nv.constant0.triton_poi_fused__native_batch_norm_legit_no_training_silu_46:
	.zero		584
